//
// Generated by NVIDIA NVVM Compiler
//
// Compiler Build ID: CL-36424714
// Cuda compilation tools, release 13.0, V13.0.88
// Based on NVVM 20.0.0
//

.version 9.0
.target sm_100
.address_size 64

	// .globl	_Z6kernelPiS_S_m

.visible .entry _Z6kernelPiS_S_m(
	.param .u64 .ptr .align 1 _Z6kernelPiS_S_m_param_0,
	.param .u64 .ptr .align 1 _Z6kernelPiS_S_m_param_1,
	.param .u64 .ptr .align 1 _Z6kernelPiS_S_m_param_2,
	.param .u64 _Z6kernelPiS_S_m_param_3
)
{
	.reg .pred 	%p<2>;
	.reg .b32 	%r<8>;
	.reg .b32 	%f<4>;
	.reg .b64 	%rd<13>;

	ld.param.u64 	%rd2, [_Z6kernelPiS_S_m_param_0];
	ld.param.u64 	%rd3, [_Z6kernelPiS_S_m_param_1];
	ld.param.u64 	%rd4, [_Z6kernelPiS_S_m_param_2];
	ld.param.u64 	%rd5, [_Z6kernelPiS_S_m_param_3];
	mov.u32 	%r1, %ctaid.x;
	mov.u32 	%r2, %ntid.x;
	mov.u32 	%r3, %tid.x;
	mad.lo.s32 	%r4, %r1, %r2, %r3;
	cvt.u64.u32 	%rd1, %r4;
	setp.le.u64 	%p1, %rd5, %rd1;
	@%p1 bra 	$L__BB0_2;
	cvta.to.global.u64 	%rd6, %rd2;
	cvta.to.global.u64 	%rd7, %rd3;
	cvta.to.global.u64 	%rd8, %rd4;
	shl.b64 	%rd9, %rd1, 2;
	add.s64 	%rd10, %rd6, %rd9;
	ld.global.u32 	%r5, [%rd10];
	cvt.rn.f32.s32 	%f1, %r5;
	add.s64 	%rd11, %rd7, %rd9;
	ld.global.u32 	%r6, [%rd11];
	cvt.rn.f32.s32 	%f2, %r6;
	mul.rn.f32 	%f3, %f1, %f2;
	cvt.rzi.s32.f32 	%r7, %f3;
	add.s64 	%rd12, %rd8, %rd9;
	st.global.u32 	[%rd12], %r7;
$L__BB0_2:
	ret;

}
	// .globl	_Z15makeFloatLargerPfm
.visible .entry _Z15makeFloatLargerPfm(
	.param .u64 .ptr .align 1 _Z15makeFloatLargerPfm_param_0,
	.param .u64 _Z15makeFloatLargerPfm_param_1
)
{
	.reg .pred 	%p<2>;
	.reg .b32 	%r<5>;
	.reg .b32 	%f<3>;
	.reg .b64 	%rd<7>;

	ld.param.u64 	%rd2, [_Z15makeFloatLargerPfm_param_0];
	ld.param.u64 	%rd3, [_Z15makeFloatLargerPfm_param_1];
	mov.u32 	%r1, %ctaid.x;
	mov.u32 	%r2, %ntid.x;
	mov.u32 	%r3, %tid.x;
	mad.lo.s32 	%r4, %r1, %r2, %r3;
	cvt.u64.u32 	%rd1, %r4;
	setp.le.u64 	%p1, %rd3, %rd1;
	@%p1 bra 	$L__BB1_2;
	cvta.to.global.u64 	%rd4, %rd2;
	shl.b64 	%rd5, %rd1, 2;
	add.s64 	%rd6, %rd4, %rd5;
	ld.global.f32 	%f1, [%rd6];
	mul.f32 	%f2, %f1, 0f42C80000;
	st.global.f32 	[%rd6], %f2;
$L__BB1_2:
	ret;

}


// ===== COMPILED SASS (sm_100) =====

	.target	sm_100

	.elftype	@"ET_EXEC"


//--------------------- .note.nv.tkinfo           --------------------------
	.section	.note.nv.tkinfo,"",@"SHT_NOTE"
	.sectionflags	@"SHF_NOTE_NV_TKINFO"
	.tkinfo
        /*0018*/ 	.word	0x00000002
        /*0030*/ 	.string	""
        /*0030*/ 	.string	"ptxas"
        /*0030*/ 	.string	"Cuda compilation tools, release 13.0, V13.0.88"
        /*0030*/ 	.string	"Build cuda_13.0.r13.0/compiler.36424714_0"
        /*0030*/ 	.string	"-arch sm_100 -m 64 "



//--------------------- .note.nv.cuinfo           --------------------------
	.section	.note.nv.cuinfo,"",@"SHT_NOTE"
	.sectionflags	@"SHF_NOTE_NV_CUINFO"
        /*0018*/ 	.short	0x0002
        /*001a*/ 	.short	0x0064
        /*001c*/ 	.short	0x0082
	.zero		2


//--------------------- .nv.info                  --------------------------
	.section	.nv.info,"",@"SHT_CUDA_INFO"
	.align	4


	//----- nvinfo : EIATTR_REGCOUNT
	.align		4
        /*0000*/ 	.byte	0x04, 0x2f
        /*0002*/ 	.short	(.L_1 - .L_0)
	.align		4
.L_0:
        /*0004*/ 	.word	index@(_Z6kernelPiS_S_m)
        /*0008*/ 	.word	0x0000000c


	//----- nvinfo : EIATTR_FRAME_SIZE
	.align		4
.L_1:
        /*000c*/ 	.byte	0x04, 0x11
        /*000e*/ 	.short	(.L_3 - .L_2)
	.align		4
.L_2:
        /*0010*/ 	.word	index@(_Z6kernelPiS_S_m)
        /*0014*/ 	.word	0x00000000


	//----- nvinfo : EIATTR_REGCOUNT
	.align		4
.L_3:
        /*0018*/ 	.byte	0x04, 0x2f
        /*001a*/ 	.short	(.L_5 - .L_4)
	.align		4
.L_4:
        /*001c*/ 	.word	index@(_Z15makeFloatLargerPfm)
        /*0020*/ 	.word	0x00000008


	//----- nvinfo : EIATTR_FRAME_SIZE
	.align		4
.L_5:
        /*0024*/ 	.byte	0x04, 0x11
        /*0026*/ 	.short	(.L_7 - .L_6)
	.align		4
.L_6:
        /*0028*/ 	.word	index@(_Z15makeFloatLargerPfm)
        /*002c*/ 	.word	0x00000000


	//----- nvinfo : EIATTR_MIN_STACK_SIZE
	.align		4
.L_7:
        /*0030*/ 	.byte	0x04, 0x12
        /*0032*/ 	.short	(.L_9 - .L_8)
	.align		4
.L_8:
        /*0034*/ 	.word	index@(_Z15makeFloatLargerPfm)
        /*0038*/ 	.word	0x00000000


	//----- nvinfo : EIATTR_MIN_STACK_SIZE
	.align		4
.L_9:
        /*003c*/ 	.byte	0x04, 0x12
        /*003e*/ 	.short	(.L_11 - .L_10)
	.align		4
.L_10:
        /*0040*/ 	.word	index@(_Z6kernelPiS_S_m)
        /*0044*/ 	.word	0x00000000
.L_11:


//--------------------- .nv.compat                --------------------------
	.section	.nv.compat,"",@"SHT_CUDA_COMPAT_INFO"
	.align	4
        /*0000*/ 	.byte	0x02, 0x09, 0x00, 0x00, 0x02, 0x02, 0x01, 0x00, 0x02, 0x05, 0x05, 0x00, 0x03, 0x07, 0x01, 0x01
        /*0010*/ 	.byte	0x02, 0x03, 0x00, 0x00, 0x02, 0x06, 0x01, 0x00, 0x04, 0x0b, 0x08, 0x00, 0x09, 0x00, 0x00, 0x00
        /*0020*/ 	.byte	0x00, 0x00, 0x00, 0x00


//--------------------- .nv.info._Z15makeFloatLargerPfm --------------------------
	.section	.nv.info._Z15makeFloatLargerPfm,"",@"SHT_CUDA_INFO"
	.sectionflags	@""
	.align	4


	//----- nvinfo : EIATTR_CUDA_API_VERSION
	.align		4
        /*0000*/ 	.byte	0x04, 0x37
        /*0002*/ 	.short	(.L_13 - .L_12)
.L_12:
        /*0004*/ 	.word	0x00000082


	//----- nvinfo : EIATTR_KPARAM_INFO
	.align		4
.L_13:
        /*0008*/ 	.byte	0x04, 0x17
        /*000a*/ 	.short	(.L_15 - .L_14)
.L_14:
        /*000c*/ 	.word	0x00000000
        /*0010*/ 	.short	0x0001
        /*0012*/ 	.short	0x0008
        /*0014*/ 	.byte	0x00, 0xf0, 0x21, 0x00


	//----- nvinfo : EIATTR_KPARAM_INFO
	.align		4
.L_15:
        /*0018*/ 	.byte	0x04, 0x17
        /*001a*/ 	.short	(.L_17 - .L_16)
.L_16:
        /*001c*/ 	.word	0x00000000
        /*0020*/ 	.short	0x0000
        /*0022*/ 	.short	0x0000
        /*0024*/ 	.byte	0x00, 0xf5, 0x21, 0x00


	//----- nvinfo : EIATTR_SPARSE_MMA_MASK
	.align		4
.L_17:
        /*0028*/ 	.byte	0x03, 0x50
        /*002a*/ 	.short	0x0000


	//----- nvinfo : EIATTR_MAXREG_COUNT
	.align		4
        /*002c*/ 	.byte	0x03, 0x1b
        /*002e*/ 	.short	0x00ff


	//----- nvinfo : EIATTR_MERCURY_ISA_VERSION
	.align		4
        /*0030*/ 	.byte	0x03, 0x5f
        /*0032*/ 	.short	0x0101


	//----- nvinfo : EIATTR_VRC_CTA_INIT_COUNT
	.align		4
        /*0034*/ 	.byte	0x02, 0x4a
	.zero		1
	.zero		1


	//----- nvinfo : EIATTR_EXIT_INSTR_OFFSETS
	.align		4
        /*0038*/ 	.byte	0x04, 0x1c
        /*003a*/ 	.short	(.L_19 - .L_18)


	//   ....[0]....
.L_18:
        /*003c*/ 	.word	0x00000080


	//   ....[1]....
        /*0040*/ 	.word	0x00000100


	//----- nvinfo : EIATTR_CBANK_PARAM_SIZE
	.align		4
.L_19:
        /*0044*/ 	.byte	0x03, 0x19
        /*0046*/ 	.short	0x0010


	//----- nvinfo : EIATTR_PARAM_CBANK
	.align		4
        /*0048*/ 	.byte	0x04, 0x0a
        /*004a*/ 	.short	(.L_21 - .L_20)
	.align		4
.L_20:
        /*004c*/ 	.word	index@(.nv.constant0._Z15makeFloatLargerPfm)
        /*0050*/ 	.short	0x0380
        /*0052*/ 	.short	0x0010


	//----- nvinfo : EIATTR_SW_WAR
	.align		4
.L_21:
        /*0054*/ 	.byte	0x04, 0x36
        /*0056*/ 	.short	(.L_23 - .L_22)
.L_22:
        /*0058*/ 	.word	0x00000008
.L_23:


//--------------------- .nv.info._Z6kernelPiS_S_m --------------------------
	.section	.nv.info._Z6kernelPiS_S_m,"",@"SHT_CUDA_INFO"
	.sectionflags	@""
	.align	4


	//----- nvinfo : EIATTR_CUDA_API_VERSION
	.align		4
        /*0000*/ 	.byte	0x04, 0x37
        /*0002*/ 	.short	(.L_25 - .L_24)
.L_24:
        /*0004*/ 	.word	0x00000082


	//----- nvinfo : EIATTR_KPARAM_INFO
	.align		4
.L_25:
        /*0008*/ 	.byte	0x04, 0x17
        /*000a*/ 	.short	(.L_27 - .L_26)
.L_26:
        /*000c*/ 	.word	0x00000000
        /*0010*/ 	.short	0x0003
        /*0012*/ 	.short	0x0018
        /*0014*/ 	.byte	0x00, 0xf0, 0x21, 0x00


	//----- nvinfo : EIATTR_KPARAM_INFO
	.align		4
.L_27:
        /*0018*/ 	.byte	0x04, 0x17
        /*001a*/ 	.short	(.L_29 - .L_28)
.L_28:
        /*001c*/ 	.word	0x00000000
        /*0020*/ 	.short	0x0002
        /*0022*/ 	.short	0x0010
        /*0024*/ 	.byte	0x00, 0xf5, 0x21, 0x00


	//----- nvinfo : EIATTR_KPARAM_INFO
	.align		4
.L_29:
        /*0028*/ 	.byte	0x04, 0x17
        /*002a*/ 	.short	(.L_31 - .L_30)
.L_30:
        /*002c*/ 	.word	0x00000000
        /*0030*/ 	.short	0x0001
        /*0032*/ 	.short	0x0008
        /*0034*/ 	.byte	0x00, 0xf5, 0x21, 0x00


	//----- nvinfo : EIATTR_KPARAM_INFO
	.align		4
.L_31:
        /*0038*/ 	.byte	0x04, 0x17
        /*003a*/ 	.short	(.L_33 - .L_32)
.L_32:
        /*003c*/ 	.word	0x00000000
        /*0040*/ 	.short	0x0000
        /*0042*/ 	.short	0x0000
        /*0044*/ 	.byte	0x00, 0xf5, 0x21, 0x00


	//----- nvinfo : EIATTR_SPARSE_MMA_MASK
	.align		4
.L_33:
        /*0048*/ 	.byte	0x03, 0x50
        /*004a*/ 	.short	0x0000


	//----- nvinfo : EIATTR_MAXREG_COUNT
	.align		4
        /*004c*/ 	.byte	0x03, 0x1b
        /*004e*/ 	.short	0x00ff


	//----- nvinfo : EIATTR_MERCURY_ISA_VERSION
	.align		4
        /*0050*/ 	.byte	0x03, 0x5f
        /*0052*/ 	.short	0x0101


	//----- nvinfo : EIATTR_VRC_CTA_INIT_COUNT
	.align		4
        /*0054*/ 	.byte	0x02, 0x4a
	.zero		1
	.zero		1


	//----- nvinfo : EIATTR_EXIT_INSTR_OFFSETS
	.align		4
        /*0058*/ 	.byte	0x04, 0x1c
        /*005a*/ 	.short	(.L_35 - .L_34)


	//   ....[0]....
.L_34:
        /*005c*/ 	.word	0x00000080


	//   ....[1]....
        /*0060*/ 	.word	0x000001b0


	//----- nvinfo : EIATTR_CBANK_PARAM_SIZE
	.align		4
.L_35:
        /*0064*/ 	.byte	0x03, 0x19
        /*0066*/ 	.short	0x0020


	//----- nvinfo : EIATTR_PARAM_CBANK
	.align		4
        /*0068*/ 	.byte	0x04, 0x0a
        /*006a*/ 	.short	(.L_37 - .L_36)
	.align		4
.L_36:
        /*006c*/ 	.word	index@(.nv.constant0._Z6kernelPiS_S_m)
        /*0070*/ 	.short	0x0380
        /*0072*/ 	.short	0x0020


	//----- nvinfo : EIATTR_SW_WAR
	.align		4
.L_37:
        /*0074*/ 	.byte	0x04, 0x36
        /*0076*/ 	.short	(.L_39 - .L_38)
.L_38:
        /*0078*/ 	.word	0x00000008
.L_39:


//--------------------- .nv.callgraph             --------------------------
	.section	.nv.callgraph,"",@"SHT_CUDA_CALLGRAPH"
	.align	4
	.sectionentsize	8
	.align		4
        /*0000*/ 	.word	0x00000000
	.align		4
        /*0004*/ 	.word	0xffffffff
	.align		4
        /*0008*/ 	.word	0x00000000
	.align		4
        /*000c*/ 	.word	0xfffffffe
	.align		4
        /*0010*/ 	.word	0x00000000
	.align		4
        /*0014*/ 	.word	0xfffffffd
	.align		4
        /*0018*/ 	.word	0x00000000
	.align		4
        /*001c*/ 	.word	0xfffffffc


//--------------------- .text._Z15makeFloatLargerPfm --------------------------
	.section	.text._Z15makeFloatLargerPfm,"ax",@progbits
	.align	128
        .global         _Z15makeFloatLargerPfm
        .type           _Z15makeFloatLargerPfm,@function
        .size           _Z15makeFloatLargerPfm,(.L_x_2 - _Z15makeFloatLargerPfm)
        .other          _Z15makeFloatLargerPfm,@"STO_CUDA_ENTRY STV_DEFAULT"
_Z15makeFloatLargerPfm:
.text._Z15makeFloatLargerPfm:
[----:B------:R-:W-:Y:S01]  /*0000*/  LDC R1, c[0x0][0x37c] ;  /* 0x0000df00ff017b82 */ /* 0x000fe20000000800 */
[----:B------:R-:W0:Y:S07]  /*0010*/  S2R R3, SR_TID.X ;  /* 0x0000000000037919 */ /* 0x000e2e0000002100 */
[----:B------:R-:W0:Y:S01]  /*0020*/  S2UR UR4, SR_CTAID.X ;  /* 0x00000000000479c3 */ /* 0x000e220000002500 */
[----:B------:R-:W1:Y:S07]  /*0030*/  LDCU.64 UR6, c[0x0][0x388] ;  /* 0x00007100ff0677ac */ /* 0x000e6e0008000a00 */
[----:B------:R-:W0:Y:S02]  /*0040*/  LDC R0, c[0x0][0x360] ;  /* 0x0000d800ff007b82 */ /* 0x000e240000000800 */
[----:B0-----:R-:W-:-:S05]  /*0050*/  IMAD R0, R0, UR4, R3 ;  /* 0x0000000400007c24 */ /* 0x001fca000f8e0203 */
[----:B-1----:R-:W-:-:S04]  /*0060*/  ISETP.GE.U32.AND P0, PT, R0, UR6, PT ;  /* 0x0000000600007c0c */ /* 0x002fc8000bf06070 */
[----:B------:R-:W-:-:S13]  /*0070*/  ISETP.GE.U32.AND.EX P0, PT, RZ, UR7, PT, P0 ;  /* 0x00000007ff007c0c */ /* 0x000fda000bf06100 */
[----:B------:R-:W-:Y:S05]  /*0080*/  @P0 EXIT ;  /* 0x000000000000094d */ /* 0x000fea0003800000 */
[----:B------:R-:W0:Y:S01]  /*0090*/  LDCU.64 UR6, c[0x0][0x380] ;  /* 0x00007000ff0677ac */ /* 0x000e220008000a00 */
[----:B------:R-:W1:Y:S01]  /*00a0*/  LDCU.64 UR4, c[0x0][0x358] ;  /* 0x00006b00ff0477ac */ /* 0x000e620008000a00 */
[----:B0-----:R-:W-:-:S04]  /*00b0*/  LEA R2, P0, R0, UR6, 0x2 ;  /* 0x0000000600027c11 */ /* 0x001fc8000f8010ff */
[----:B------:R-:W-:-:S05]  /*00c0*/  LEA.HI.X R3, R0, UR7, RZ, 0x2, P0 ;  /* 0x0000000700037c11 */ /* 0x000fca00080f14ff */
[----:B-1----:R-:W2:Y:S02]  /*00d0*/  LDG.E R0, desc[UR4][R2.64] ;  /* 0x0000000402007981 */ /* 0x002ea4000c1e1900 */
[----:B--2---:R-:W-:-:S05]  /*00e0*/  FMUL R5, R0, 100 ;  /* 0x42c8000000057820 */ /* 0x004fca0000400000 */
[----:B------:R-:W-:Y:S01]  /*00f0*/  STG.E desc[UR4][R2.64], R5 ;  /* 0x0000000502007986 */ /* 0x000fe2000c101904 */
[----:B------:R-:W-:Y:S05]  /*0100*/  EXIT ;  /* 0x000000000000794d */ /* 0x000fea0003800000 */
.L_x_0:
[----:B------:R-:W-:-:S00]  /*0110*/  BRA `(.L_x_0) ;  /* 0xfffffffc00fc7947 */ /* 0x000fc0000383ffff */
[----:B------:R-:W-:-:S00]  /*0120*/  NOP ;  /* 0x0000000000007918 */ /* 0x000fc00000000000 */
        /* <DEDUP_REMOVED lines=13> */
.L_x_2:


//--------------------- .text._Z6kernelPiS_S_m    --------------------------
	.section	.text._Z6kernelPiS_S_m,"ax",@progbits
	.align	128
        .global         _Z6kernelPiS_S_m
        .type           _Z6kernelPiS_S_m,@function
        .size           _Z6kernelPiS_S_m,(.L_x_3 - _Z6kernelPiS_S_m)
        .other          _Z6kernelPiS_S_m,@"STO_CUDA_ENTRY STV_DEFAULT"
_Z6kernelPiS_S_m:
.text._Z6kernelPiS_S_m:
        /* <DEDUP_REMOVED lines=9> */
[----:B------:R-:W0:Y:S01]  /*0090*/  LDCU.128 UR8, c[0x0][0x380] ;  /* 0x00007000ff0877ac */ /* 0x000e220008000c00 */
[----:B------:R-:W-:Y:S01]  /*00a0*/  IMAD.SHL.U32 R6, R0, 0x4, RZ ;  /* 0x0000000400067824 */ /* 0x000fe200078e00ff */
[----:B------:R-:W-:Y:S01]  /*00b0*/  SHF.R.U32.HI R8, RZ, 0x1e, R0 ;  /* 0x0000001eff087819 */ /* 0x000fe20000011600 */
[----:B------:R-:W1:Y:S01]  /*00c0*/  LDCU.64 UR4, c[0x0][0x358] ;  /* 0x00006b00ff0477ac */ /* 0x000e620008000a00 */
[----:B------:R-:W2:Y:S02]  /*00d0*/  LDCU.64 UR6, c[0x0][0x390] ;  /* 0x00007200ff0677ac */ /* 0x000ea40008000a00 */
[C---:B0-----:R-:W-:Y:S02]  /*00e0*/  IADD3 R2, P0, PT, R6.reuse, UR8, RZ ;  /* 0x0000000806027c10 */ /* 0x041fe4000ff1e0ff */
[----:B------:R-:W-:Y:S02]  /*00f0*/  IADD3 R4, P1, PT, R6, UR10, RZ ;  /* 0x0000000a06047c10 */ /* 0x000fe4000ff3e0ff */
[----:B------:R-:W-:-:S02]  /*0100*/  IADD3.X R3, PT, PT, R8, UR9, RZ, P0, !PT ;  /* 0x0000000908037c10 */ /* 0x000fc400087fe4ff */
[----:B------:R-:W-:-:S03]  /*0110*/  IADD3.X R5, PT, PT, R8, UR11, RZ, P1, !PT ;  /* 0x0000000b08057c10 */ /* 0x000fc60008ffe4ff */
[----:B-1----:R-:W3:Y:S04]  /*0120*/  LDG.E R2, desc[UR4][R2.64] ;  /* 0x0000000402027981 */ /* 0x002ee8000c1e1900 */
[----:B------:R-:W4:Y:S01]  /*0130*/  LDG.E R4, desc[UR4][R4.64] ;  /* 0x0000000404047981 */ /* 0x000f22000c1e1900 */
[----:B--2---:R-:W-:Y:S02]  /*0140*/  IADD3 R6, P0, PT, R6, UR6, RZ ;  /* 0x0000000606067c10 */ /* 0x004fe4000ff1e0ff */
[----:B---3--:R-:W-:Y:S02]  /*0150*/  I2FP.F32.S32 R0, R2 ;  /* 0x0000000200007245 */ /* 0x008fe40000201400 */
[----:B----4-:R-:W-:-:S05]  /*0160*/  I2FP.F32.S32 R7, R4 ;  /* 0x0000000400077245 */ /* 0x010fca0000201400 */
[----:B------:R-:W-:Y:S01]  /*0170*/  FMUL R0, R0, R7 ;  /* 0x0000000700007220 */ /* 0x000fe20000400000 */
[----:B------:R-:W-:-:S03]  /*0180*/  IADD3.X R7, PT, PT, R8, UR7, RZ, P0, !PT ;  /* 0x0000000708077c10 */ /* 0x000fc600087fe4ff */
[----:B------:R-:W0:Y:S02]  /*0190*/  F2I.TRUNC.NTZ R9, R0 ;  /* 0x0000000000097305 */ /* 0x000e24000020f100 */
[----:B0-----:R-:W-:Y:S01]  /*01a0*/  STG.E desc[UR4][R6.64], R9 ;  /* 0x0000000906007986 */ /* 0x001fe2000c101904 */
[----:B------:R-:W-:Y:S05]  /*01b0*/  EXIT ;  /* 0x000000000000794d */ /* 0x000fea0003800000 */
.L_x_1:
        /* <DEDUP_REMOVED lines=12> */
.L_x_3:


//--------------------- .nv.shared.reserved.0     --------------------------
	.section	.nv.shared.reserved.0,"aw",@nobits
	.weak		__nv_reservedSMEM_offset_0_alias
	.size		__nv_reservedSMEM_offset_0_alias, 0, 64
	.other		__nv_reservedSMEM_offset_0_alias,@"STO_CUDA_RESERVED_SHARED STV_DEFAULT"
__nv_reservedSMEM_offset_0_alias:
	.zero		0
	.zero		64


//--------------------- .nv.constant0._Z15makeFloatLargerPfm --------------------------
	.section	.nv.constant0._Z15makeFloatLargerPfm,"a",@progbits
	.sectionflags	@""
	.align	4
.nv.constant0._Z15makeFloatLargerPfm:
	.zero		912


//--------------------- .nv.constant0._Z6kernelPiS_S_m --------------------------
	.section	.nv.constant0._Z6kernelPiS_S_m,"a",@progbits
	.sectionflags	@""
	.align	4
.nv.constant0._Z6kernelPiS_S_m:
	.zero		928


//--------------------- SYMBOLS --------------------------

	.type		.nv.reservedSmem.offset0,@object
	.size		.nv.reservedSmem.offset0,0x4
